//
// Generated by NVIDIA NVVM Compiler
//
// Compiler Build ID: CL-36424714
// Cuda compilation tools, release 13.0, V13.0.88
// Based on NVVM 20.0.0
//

.version 9.0
.target sm_100
.address_size 64

	// .globl	_Z8convolveiPfS_

.visible .entry _Z8convolveiPfS_(
	.param .u32 _Z8convolveiPfS__param_0,
	.param .u64 .ptr .align 1 _Z8convolveiPfS__param_1,
	.param .u64 .ptr .align 1 _Z8convolveiPfS__param_2
)
{
	.reg .pred 	%p<2>;
	.reg .b32 	%r<6>;
	.reg .b32 	%f<8>;
	.reg .b64 	%rd<8>;

	ld.param.u32 	%r2, [_Z8convolveiPfS__param_0];
	ld.param.u64 	%rd1, [_Z8convolveiPfS__param_1];
	ld.param.u64 	%rd2, [_Z8convolveiPfS__param_2];
	mov.u32 	%r3, %ctaid.x;
	mov.u32 	%r4, %ntid.x;
	mov.u32 	%r5, %tid.x;
	mad.lo.s32 	%r1, %r3, %r4, %r5;
	setp.ge.s32 	%p1, %r1, %r2;
	@%p1 bra 	$L__BB0_2;
	cvta.to.global.u64 	%rd3, %rd2;
	cvta.to.global.u64 	%rd4, %rd1;
	mul.wide.s32 	%rd5, %r1, 4;
	add.s64 	%rd6, %rd4, %rd5;
	ld.global.f32 	%f1, [%rd6];
	add.f32 	%f2, %f1, 0f00000000;
	ld.global.f32 	%f3, [%rd6+4];
	add.f32 	%f4, %f2, %f3;
	ld.global.f32 	%f5, [%rd6+8];
	add.f32 	%f6, %f4, %f5;
	div.rn.f32 	%f7, %f6, 0f40400000;
	add.s64 	%rd7, %rd3, %rd5;
	st.global.f32 	[%rd7], %f7;
$L__BB0_2:
	ret;

}


// ===== COMPILED SASS (sm_100) =====

	.target	sm_100

	.elftype	@"ET_EXEC"


//--------------------- .note.nv.tkinfo           --------------------------
	.section	.note.nv.tkinfo,"",@"SHT_NOTE"
	.sectionflags	@"SHF_NOTE_NV_TKINFO"
	.tkinfo
        /*0018*/ 	.word	0x00000002
        /*0030*/ 	.string	""
        /*0030*/ 	.string	"ptxas"
        /*0030*/ 	.string	"Cuda compilation tools, release 13.0, V13.0.88"
        /*0030*/ 	.string	"Build cuda_13.0.r13.0/compiler.36424714_0"
        /*0030*/ 	.string	"-arch sm_100 -m 64 "



//--------------------- .note.nv.cuinfo           --------------------------
	.section	.note.nv.cuinfo,"",@"SHT_NOTE"
	.sectionflags	@"SHF_NOTE_NV_CUINFO"
        /*0018*/ 	.short	0x0002
        /*001a*/ 	.short	0x0064
        /*001c*/ 	.short	0x0082
	.zero		2


//--------------------- .nv.info                  --------------------------
	.section	.nv.info,"",@"SHT_CUDA_INFO"
	.align	4


	//----- nvinfo : EIATTR_REGCOUNT
	.align		4
        /*0000*/ 	.byte	0x04, 0x2f
        /*0002*/ 	.short	(.L_1 - .L_0)
	.align		4
.L_0:
        /*0004*/ 	.word	index@(_Z8convolveiPfS_)
        /*0008*/ 	.word	0x0000000d


	//----- nvinfo : EIATTR_FRAME_SIZE
	.align		4
.L_1:
        /*000c*/ 	.byte	0x04, 0x11
        /*000e*/ 	.short	(.L_3 - .L_2)
	.align		4
.L_2:
        /*0010*/ 	.word	index@($__internal_0_$__cuda_sm3x_div_rn_noftz_f32_slowpath)
        /*0014*/ 	.word	0x00000000


	//----- nvinfo : EIATTR_FRAME_SIZE
	.align		4
.L_3:
        /*0018*/ 	.byte	0x04, 0x11
        /*001a*/ 	.short	(.L_5 - .L_4)
	.align		4
.L_4:
        /*001c*/ 	.word	index@(_Z8convolveiPfS_)
        /*0020*/ 	.word	0x00000000


	//----- nvinfo : EIATTR_MIN_STACK_SIZE
	.align		4
.L_5:
        /*0024*/ 	.byte	0x04, 0x12
        /*0026*/ 	.short	(.L_7 - .L_6)
	.align		4
.L_6:
        /*0028*/ 	.word	index@(_Z8convolveiPfS_)
        /*002c*/ 	.word	0x00000000
.L_7:


//--------------------- .nv.compat                --------------------------
	.section	.nv.compat,"",@"SHT_CUDA_COMPAT_INFO"
	.align	4
        /*0000*/ 	.byte	0x02, 0x09, 0x00, 0x00, 0x02, 0x02, 0x01, 0x00, 0x02, 0x05, 0x05, 0x00, 0x03, 0x07, 0x01, 0x01
        /*0010*/ 	.byte	0x02, 0x03, 0x00, 0x00, 0x02, 0x06, 0x01, 0x00, 0x04, 0x0b, 0x08, 0x00, 0x01, 0x00, 0x00, 0x00
        /*0020*/ 	.byte	0x00, 0x00, 0x00, 0x00


//--------------------- .nv.info._Z8convolveiPfS_ --------------------------
	.section	.nv.info._Z8convolveiPfS_,"",@"SHT_CUDA_INFO"
	.sectionflags	@""
	.align	4


	//----- nvinfo : EIATTR_CUDA_API_VERSION
	.align		4
        /*0000*/ 	.byte	0x04, 0x37
        /*0002*/ 	.short	(.L_9 - .L_8)
.L_8:
        /*0004*/ 	.word	0x00000082


	//----- nvinfo : EIATTR_KPARAM_INFO
	.align		4
.L_9:
        /*0008*/ 	.byte	0x04, 0x17
        /*000a*/ 	.short	(.L_11 - .L_10)
.L_10:
        /*000c*/ 	.word	0x00000000
        /*0010*/ 	.short	0x0002
        /*0012*/ 	.short	0x0010
        /*0014*/ 	.byte	0x00, 0xf5, 0x21, 0x00


	//----- nvinfo : EIATTR_KPARAM_INFO
	.align		4
.L_11:
        /*0018*/ 	.byte	0x04, 0x17
        /*001a*/ 	.short	(.L_13 - .L_12)
.L_12:
        /*001c*/ 	.word	0x00000000
        /*0020*/ 	.short	0x0001
        /*0022*/ 	.short	0x0008
        /*0024*/ 	.byte	0x00, 0xf5, 0x21, 0x00


	//----- nvinfo : EIATTR_KPARAM_INFO
	.align		4
.L_13:
        /*0028*/ 	.byte	0x04, 0x17
        /*002a*/ 	.short	(.L_15 - .L_14)
.L_14:
        /*002c*/ 	.word	0x00000000
        /*0030*/ 	.short	0x0000
        /*0032*/ 	.short	0x0000
        /*0034*/ 	.byte	0x00, 0xf0, 0x11, 0x00


	//----- nvinfo : EIATTR_SPARSE_MMA_MASK
	.align		4
.L_15:
        /*0038*/ 	.byte	0x03, 0x50
        /*003a*/ 	.short	0x0000


	//----- nvinfo : EIATTR_MAXREG_COUNT
	.align		4
        /*003c*/ 	.byte	0x03, 0x1b
        /*003e*/ 	.short	0x00ff


	//----- nvinfo : EIATTR_MERCURY_ISA_VERSION
	.align		4
        /*0040*/ 	.byte	0x03, 0x5f
        /*0042*/ 	.short	0x0101


	//----- nvinfo : EIATTR_VRC_CTA_INIT_COUNT
	.align		4
        /*0044*/ 	.byte	0x02, 0x4a
	.zero		1
	.zero		1


	//----- nvinfo : EIATTR_EXIT_INSTR_OFFSETS
	.align		4
        /*0048*/ 	.byte	0x04, 0x1c
        /*004a*/ 	.short	(.L_17 - .L_16)


	//   ....[0]....
.L_16:
        /*004c*/ 	.word	0x00000070


	//   ....[1]....
        /*0050*/ 	.word	0x00000210


	//----- nvinfo : EIATTR_CRS_STACK_SIZE
	.align		4
.L_17:
        /*0054*/ 	.byte	0x04, 0x1e
        /*0056*/ 	.short	(.L_19 - .L_18)
.L_18:
        /*0058*/ 	.word	0x00000000


	//----- nvinfo : EIATTR_CBANK_PARAM_SIZE
	.align		4
.L_19:
        /*005c*/ 	.byte	0x03, 0x19
        /*005e*/ 	.short	0x0018


	//----- nvinfo : EIATTR_PARAM_CBANK
	.align		4
        /*0060*/ 	.byte	0x04, 0x0a
        /*0062*/ 	.short	(.L_21 - .L_20)
	.align		4
.L_20:
        /*0064*/ 	.word	index@(.nv.constant0._Z8convolveiPfS_)
        /*0068*/ 	.short	0x0380
        /*006a*/ 	.short	0x0018


	//----- nvinfo : EIATTR_SW_WAR
	.align		4
.L_21:
        /*006c*/ 	.byte	0x04, 0x36
        /*006e*/ 	.short	(.L_23 - .L_22)
.L_22:
        /*0070*/ 	.word	0x00000008
.L_23:


//--------------------- .nv.callgraph             --------------------------
	.section	.nv.callgraph,"",@"SHT_CUDA_CALLGRAPH"
	.align	4
	.sectionentsize	8
	.align		4
        /*0000*/ 	.word	0x00000000
	.align		4
        /*0004*/ 	.word	0xffffffff
	.align		4
        /*0008*/ 	.word	0x00000000
	.align		4
        /*000c*/ 	.word	0xfffffffe
	.align		4
        /*0010*/ 	.word	0x00000000
	.align		4
        /*0014*/ 	.word	0xfffffffd
	.align		4
        /*0018*/ 	.word	0x00000000
	.align		4
        /*001c*/ 	.word	0xfffffffc


//--------------------- .text._Z8convolveiPfS_    --------------------------
	.section	.text._Z8convolveiPfS_,"ax",@progbits
	.align	128
        .global         _Z8convolveiPfS_
        .type           _Z8convolveiPfS_,@function
        .size           _Z8convolveiPfS_,(.L_x_15 - _Z8convolveiPfS_)
        .other          _Z8convolveiPfS_,@"STO_CUDA_ENTRY STV_DEFAULT"
_Z8convolveiPfS_:
.text._Z8convolveiPfS_:
[----:B------:R-:W-:Y:S01]  /*0000*/  LDC R1, c[0x0][0x37c] ;  /* 0x0000df00ff017b82 */ /* 0x000fe20000000800 */
[----:B------:R-:W0:Y:S07]  /*0010*/  S2R R3, SR_TID.X ;  /* 0x0000000000037919 */ /* 0x000e2e0000002100 */
[----:B------:R-:W0:Y:S01]  /*0020*/  S2UR UR4, SR_CTAID.X ;  /* 0x00000000000479c3 */ /* 0x000e220000002500 */
[----:B------:R-:W1:Y:S07]  /*0030*/  LDCU UR5, c[0x0][0x380] ;  /* 0x00007000ff0577ac */ /* 0x000e6e0008000800 */
[----:B------:R-:W0:Y:S02]  /*0040*/  LDC R2, c[0x0][0x360] ;  /* 0x0000d800ff027b82 */ /* 0x000e240000000800 */
[----:B0-----:R-:W-:-:S05]  /*0050*/  IMAD R2, R2, UR4, R3 ;  /* 0x0000000402027c24 */ /* 0x001fca000f8e0203 */
[----:B-1----:R-:W-:-:S13]  /*0060*/  ISETP.GE.AND P0, PT, R2, UR5, PT ;  /* 0x0000000502007c0c */ /* 0x002fda000bf06270 */
[----:B------:R-:W-:Y:S05]  /*0070*/  @P0 EXIT ;  /* 0x000000000000094d */ /* 0x000fea0003800000 */
[----:B------:R-:W0:Y:S01]  /*0080*/  LDC.64 R4, c[0x0][0x388] ;  /* 0x0000e200ff047b82 */ /* 0x000e220000000a00 */
[----:B------:R-:W1:Y:S01]  /*0090*/  LDCU.64 UR6, c[0x0][0x358] ;  /* 0x00006b00ff0677ac */ /* 0x000e620008000a00 */
[----:B0-----:R-:W-:-:S05]  /*00a0*/  IMAD.WIDE R4, R2, 0x4, R4 ;  /* 0x0000000402047825 */ /* 0x001fca00078e0204 */
[----:B-1----:R-:W2:Y:S04]  /*00b0*/  LDG.E R0, desc[UR6][R4.64] ;  /* 0x0000000604007981 */ /* 0x002ea8000c1e1900 */
[----:B------:R-:W3:Y:S04]  /*00c0*/  LDG.E R3, desc[UR6][R4.64+0x4] ;  /* 0x0000040604037981 */ /* 0x000ee8000c1e1900 */
[----:B------:R-:W4:Y:S01]  /*00d0*/  LDG.E R7, desc[UR6][R4.64+0x8] ;  /* 0x0000080604077981 */ /* 0x000f22000c1e1900 */
[----:B------:R-:W-:Y:S01]  /*00e0*/  IMAD.MOV.U32 R6, RZ, RZ, 0x3eaaaaab ;  /* 0x3eaaaaabff067424 */ /* 0x000fe200078e00ff */
[----:B------:R-:W-:Y:S01]  /*00f0*/  BSSY.RECONVERGENT B1, `(.L_x_0) ;  /* 0x000000e000017945 */ /* 0x000fe20003800200 */
[----:B------:R-:W-:-:S02]  /*0100*/  IMAD.MOV.U32 R9, RZ, RZ, 0x40400000 ;  /* 0x40400000ff097424 */ /* 0x000fc400078e00ff */
[----:B--2---:R-:W-:-:S04]  /*0110*/  FADD R0, RZ, R0 ;  /* 0x00000000ff007221 */ /* 0x004fc80000000000 */
[----:B---3--:R-:W-:Y:S01]  /*0120*/  FADD R0, R0, R3 ;  /* 0x0000000300007221 */ /* 0x008fe20000000000 */
[----:B------:R-:W-:-:S03]  /*0130*/  FFMA R3, R6, -R9, 1 ;  /* 0x3f80000006037423 */ /* 0x000fc60000000809 */
[----:B----4-:R-:W-:Y:S01]  /*0140*/  FADD R0, R0, R7 ;  /* 0x0000000700007221 */ /* 0x010fe20000000000 */
[----:B------:R-:W-:-:S03]  /*0150*/  FFMA R3, R3, R6, 0.3333333432674407959 ;  /* 0x3eaaaaab03037423 */ /* 0x000fc60000000006 */
[----:B------:R-:W0:Y:S01]  /*0160*/  FCHK P0, R0, 3 ;  /* 0x4040000000007902 */ /* 0x000e220000000000 */
[----:B------:R-:W-:-:S04]  /*0170*/  FFMA R6, R0, R3, RZ ;  /* 0x0000000300067223 */ /* 0x000fc800000000ff */
[----:B------:R-:W-:-:S04]  /*0180*/  FFMA R7, R6, -3, R0 ;  /* 0xc040000006077823 */ /* 0x000fc80000000000 */
[----:B------:R-:W-:Y:S01]  /*0190*/  FFMA R7, R3, R7, R6 ;  /* 0x0000000703077223 */ /* 0x000fe20000000006 */
[----:B0-----:R-:W-:Y:S06]  /*01a0*/  @!P0 BRA `(.L_x_1) ;  /* 0x0000000000088947 */ /* 0x001fec0003800000 */
[----:B------:R-:W-:-:S07]  /*01b0*/  MOV R4, 0x1d0 ;  /* 0x000001d000047802 */ /* 0x000fce0000000f00 */
[----:B------:R-:W-:Y:S05]  /*01c0*/  CALL.REL.NOINC `($__internal_0_$__cuda_sm3x_div_rn_noftz_f32_slowpath) ;  /* 0x0000000000147944 */ /* 0x000fea0003c00000 */
.L_x_1:
[----:B------:R-:W-:Y:S05]  /*01d0*/  BSYNC.RECONVERGENT B1 ;  /* 0x0000000000017941 */ /* 0x000fea0003800200 */
.L_x_0:
[----:B------:R-:W0:Y:S02]  /*01e0*/  LDC.64 R4, c[0x0][0x390] ;  /* 0x0000e400ff047b82 */ /* 0x000e240000000a00 */
[----:B0-----:R-:W-:-:S05]  /*01f0*/  IMAD.WIDE R2, R2, 0x4, R4 ;  /* 0x0000000402027825 */ /* 0x001fca00078e0204 */
[----:B------:R-:W-:Y:S01]  /*0200*/  STG.E desc[UR6][R2.64], R7 ;  /* 0x0000000702007986 */ /* 0x000fe2000c101906 */
[----:B------:R-:W-:Y:S05]  /*0210*/  EXIT ;  /* 0x000000000000794d */ /* 0x000fea0003800000 */
        .weak           $__internal_0_$__cuda_sm3x_div_rn_noftz_f32_slowpath
        .type           $__internal_0_$__cuda_sm3x_div_rn_noftz_f32_slowpath,@function
        .size           $__internal_0_$__cuda_sm3x_div_rn_noftz_f32_slowpath,(.L_x_15 - $__internal_0_$__cuda_sm3x_div_rn_noftz_f32_slowpath)
$__internal_0_$__cuda_sm3x_div_rn_noftz_f32_slowpath:
[--C-:B------:R-:W-:Y:S01]  /*0220*/  SHF.R.U32.HI R3, RZ, 0x17, R0.reuse ;  /* 0x00000017ff037819 */ /* 0x100fe20000011600 */
[----:B------:R-:W-:Y:S04]  /*0230*/  BSSY.RECONVERGENT B0, `(.L_x_2) ;  /* 0x000005c000007945 */ /* 0x000fe80003800200 */
[----:B------:R-:W-:Y:S01]  /*0240*/  BSSY.RELIABLE B2, `(.L_x_3) ;  /* 0x000001a000027945 */ /* 0x000fe20003800100 */
[----:B------:R-:W-:Y:S01]  /*0250*/  IMAD.MOV.U32 R5, RZ, RZ, R0 ;  /* 0x000000ffff057224 */ /* 0x000fe200078e0000 */
[----:B------:R-:W-:-:S05]  /*0260*/  LOP3.LUT R3, R3, 0xff, RZ, 0xc0, !PT ;  /* 0x000000ff03037812 */ /* 0x000fca00078ec0ff */
[----:B------:R-:W-:-:S05]  /*0270*/  VIADD R7, R3, 0xffffffff ;  /* 0xffffffff03077836 */ /* 0x000fca0000000000 */
[----:B------:R-:W-:-:S13]  /*0280*/  ISETP.GT.U32.OR P0, PT, R7, 0xfd, !PT ;  /* 0x000000fd0700780c */ /* 0x000fda0007f04470 */
[----:B------:R-:W-:Y:S01]  /*0290*/  @!P0 IMAD.MOV.U32 R6, RZ, RZ, RZ ;  /* 0x000000ffff068224 */ /* 0x000fe200078e00ff */
[----:B------:R-:W-:Y:S06]  /*02a0*/  @!P0 BRA `(.L_x_4) ;  /* 0x00000000004c8947 */ /* 0x000fec0003800000 */
[----:B------:R-:W-:-:S13]  /*02b0*/  FSETP.GTU.FTZ.AND P0, PT, |R0|, +INF , PT ;  /* 0x7f8000000000780b */ /* 0x000fda0003f1c200 */
[----:B------:R-:W-:Y:S05]  /*02c0*/  @P0 BREAK.RELIABLE B2 ;  /* 0x0000000000020942 */ /* 0x000fea0003800100 */
[----:B------:R-:W-:Y:S05]  /*02d0*/  @P0 BRA `(.L_x_5) ;  /* 0x0000000400400947 */ /* 0x000fea0003800000 */
[----:B------:R-:W-:-:S05]  /*02e0*/  IMAD.MOV.U32 R6, RZ, RZ, 0x40400000 ;  /* 0x40400000ff067424 */ /* 0x000fca00078e00ff */
[----:B------:R-:W-:-:S13]  /*02f0*/  LOP3.LUT P0, RZ, R6, 0x7fffffff, R5, 0xc8, !PT ;  /* 0x7fffffff06ff7812 */ /* 0x000fda000780c805 */
[----:B------:R-:W-:Y:S05]  /*0300*/  @!P0 BREAK.RELIABLE B2 ;  /* 0x0000000000028942 */ /* 0x000fea0003800100 */
[----:B------:R-:W-:Y:S05]  /*0310*/  @!P0 BRA `(.L_x_6) ;  /* 0x0000000400288947 */ /* 0x000fea0003800000 */
[----:B------:R-:W-:-:S13]  /*0320*/  LOP3.LUT P0, RZ, R5, 0x7fffffff, RZ, 0xc0, !PT ;  /* 0x7fffffff05ff7812 */ /* 0x000fda000780c0ff */
[----:B------:R-:W-:Y:S05]  /*0330*/  @!P0 BREAK.RELIABLE B2 ;  /* 0x0000000000028942 */ /* 0x000fea0003800100 */
[----:B------:R-:W-:Y:S05]  /*0340*/  @!P0 BRA `(.L_x_7) ;  /* 0x0000000400148947 */ /* 0x000fea0003800000 */
[----:B------:R-:W-:Y:S02]  /*0350*/  FSETP.NEU.FTZ.AND P0, PT, |R0|, +INF , PT ;  /* 0x7f8000000000780b */ /* 0x000fe40003f1d200 */
[----:B------:R-:W-:-:S04]  /*0360*/  LOP3.LUT P1, RZ, R6, 0x7fffffff, RZ, 0xc0, !PT ;  /* 0x7fffffff06ff7812 */ /* 0x000fc8000782c0ff */
[----:B------:R-:W-:-:S13]  /*0370*/  PLOP3.LUT P0, PT, P0, P1, PT, 0x2f, 0xf2 ;  /* 0x0000000000f2781c */ /* 0x000fda0000702577 */
[----:B------:R-:W-:Y:S05]  /*0380*/  @P0 BREAK.RELIABLE B2 ;  /* 0x0000000000020942 */ /* 0x000fea0003800100 */
[----:B------:R-:W-:Y:S05]  /*0390*/  @P0 BRA `(.L_x_8) ;  /* 0x0000000000f40947 */ /* 0x000fea0003800000 */
[----:B------:R-:W-:-:S13]  /*03a0*/  ISETP.GE.AND P0, PT, R7, RZ, PT ;  /* 0x000000ff0700720c */ /* 0x000fda0003f06270 */
[----:B------:R-:W-:Y:S02]  /*03b0*/  @P0 IMAD.MOV.U32 R6, RZ, RZ, RZ ;  /* 0x000000ffff060224 */ /* 0x000fe400078e00ff */
[----:B------:R-:W-:Y:S01]  /*03c0*/  @!P0 FFMA R5, R0, 1.84467440737095516160e+19, RZ ;  /* 0x5f80000000058823 */ /* 0x000fe200000000ff */
[----:B------:R-:W-:-:S07]  /*03d0*/  @!P0 IMAD.MOV.U32 R6, RZ, RZ, -0x40 ;  /* 0xffffffc0ff068424 */ /* 0x000fce00078e00ff */
.L_x_4:
[----:B------:R-:W-:Y:S05]  /*03e0*/  BSYNC.RELIABLE B2 ;  /* 0x0000000000027941 */ /* 0x000fea0003800100 */
.L_x_3:
[----:B------:R-:W-:Y:S01]  /*03f0*/  UMOV UR4, 0x40400000 ;  /* 0x4040000000047882 */ /* 0x000fe20000000000 */
[----:B------:R-:W-:Y:S01]  /*0400*/  IADD3 R3, PT, PT, R3, -0x7f, RZ ;  /* 0xffffff8103037810 */ /* 0x000fe20007ffe0ff */
[----:B------:R-:W-:Y:S01]  /*0410*/  UIADD3 UR4, UPT, UPT, UR4, -0x800000, URZ ;  /* 0xff80000004047890 */ /* 0x000fe2000fffe0ff */
[----:B------:R-:W-:Y:S02]  /*0420*/  BSSY.RECONVERGENT B2, `(.L_x_9) ;  /* 0x0000033000027945 */ /* 0x000fe40003800200 */
[----:B------:R-:W-:Y:S01]  /*0430*/  IADD3 R6, PT, PT, R6, -0x1, R3 ;  /* 0xffffffff06067810 */ /* 0x000fe20007ffe003 */
[----:B------:R-:W-:Y:S02]  /*0440*/  IMAD R0, R3, -0x800000, R5 ;  /* 0xff80000003007824 */ /* 0x000fe400078e0205 */
[----:B------:R-:W-:-:S03]  /*0450*/  FADD.FTZ R9, -RZ, -UR4 ;  /* 0x80000004ff097e21 */ /* 0x000fc60008010100 */
[----:B------:R-:W0:Y:S02]  /*0460*/  MUFU.RCP R7, UR4 ;  /* 0x0000000400077d08 */ /* 0x000e240008001000 */
[----:B0-----:R-:W-:-:S04]  /*0470*/  FFMA R8, R7, R9, 1 ;  /* 0x3f80000007087423 */ /* 0x001fc80000000009 */
[----:B------:R-:W-:-:S04]  /*0480*/  FFMA R7, R7, R8, R7 ;  /* 0x0000000807077223 */ /* 0x000fc80000000007 */
[----:B------:R-:W-:-:S04]  /*0490*/  FFMA R8, R0, R7, RZ ;  /* 0x0000000700087223 */ /* 0x000fc800000000ff */
[----:B------:R-:W-:-:S04]  /*04a0*/  FFMA R5, R9, R8, R0 ;  /* 0x0000000809057223 */ /* 0x000fc80000000000 */
[----:B------:R-:W-:-:S04]  /*04b0*/  FFMA R8, R7, R5, R8 ;  /* 0x0000000507087223 */ /* 0x000fc80000000008 */
[----:B------:R-:W-:-:S04]  /*04c0*/  FFMA R9, R9, R8, R0 ;  /* 0x0000000809097223 */ /* 0x000fc80000000000 */
[----:B------:R-:W-:-:S05]  /*04d0*/  FFMA R5, R7, R9, R8 ;  /* 0x0000000907057223 */ /* 0x000fca0000000008 */
[----:B------:R-:W-:-:S04]  /*04e0*/  SHF.R.U32.HI R0, RZ, 0x17, R5 ;  /* 0x00000017ff007819 */ /* 0x000fc80000011605 */
[----:B------:R-:W-:-:S05]  /*04f0*/  LOP3.LUT R0, R0, 0xff, RZ, 0xc0, !PT ;  /* 0x000000ff00007812 */ /* 0x000fca00078ec0ff */
[----:B------:R-:W-:-:S04]  /*0500*/  IMAD.IADD R10, R0, 0x1, R6 ;  /* 0x00000001000a7824 */ /* 0x000fc800078e0206 */
[----:B------:R-:W-:-:S05]  /*0510*/  VIADD R0, R10, 0xffffffff ;  /* 0xffffffff0a007836 */ /* 0x000fca0000000000 */
[----:B------:R-:W-:-:S13]  /*0520*/  ISETP.GE.U32.AND P0, PT, R0, 0xfe, PT ;  /* 0x000000fe0000780c */ /* 0x000fda0003f06070 */
[----:B------:R-:W-:Y:S05]  /*0530*/  @!P0 BRA `(.L_x_10) ;  /* 0x0000000000808947 */ /* 0x000fea0003800000 */
[----:B------:R-:W-:-:S13]  /*0540*/  ISETP.GT.AND P0, PT, R10, 0xfe, PT ;  /* 0x000000fe0a00780c */ /* 0x000fda0003f04270 */
[----:B------:R-:W-:Y:S05]  /*0550*/  @P0 BRA `(.L_x_11) ;  /* 0x00000000006c0947 */ /* 0x000fea0003800000 */
[----:B------:R-:W-:-:S13]  /*0560*/  ISETP.GE.AND P0, PT, R10, 0x1, PT ;  /* 0x000000010a00780c */ /* 0x000fda0003f06270 */
[----:B------:R-:W-:Y:S05]  /*0570*/  @P0 BRA `(.L_x_12) ;  /* 0x0000000000740947 */ /* 0x000fea0003800000 */
[----:B------:R-:W-:Y:S02]  /*0580*/  ISETP.GE.AND P0, PT, R10, -0x18, PT ;  /* 0xffffffe80a00780c */ /* 0x000fe40003f06270 */
[----:B------:R-:W-:-:S11]  /*0590*/  LOP3.LUT R5, R5, 0x80000000, RZ, 0xc0, !PT ;  /* 0x8000000005057812 */ /* 0x000fd600078ec0ff */
[----:B------:R-:W-:Y:S05]  /*05a0*/  @!P0 BRA `(.L_x_12) ;  /* 0x0000000000688947 */ /* 0x000fea0003800000 */
[CCC-:B------:R-:W-:Y:S01]  /*05b0*/  FFMA.RZ R0, R7.reuse, R9.reuse, R8.reuse ;  /* 0x0000000907007223 */ /* 0x1c0fe2000000c008 */
[C---:B------:R-:W-:Y:S01]  /*05c0*/  VIADD R6, R10.reuse, 0x20 ;  /* 0x000000200a067836 */ /* 0x040fe20000000000 */
[C---:B------:R-:W-:Y:S02]  /*05d0*/  ISETP.NE.AND P2, PT, R10.reuse, RZ, PT ;  /* 0x000000ff0a00720c */ /* 0x040fe40003f45270 */
[----:B------:R-:W-:Y:S02]  /*05e0*/  ISETP.NE.AND P1, PT, R10, RZ, PT ;  /* 0x000000ff0a00720c */ /* 0x000fe40003f25270 */
[----:B------:R-:W-:Y:S01]  /*05f0*/  LOP3.LUT R3, R0, 0x7fffff, RZ, 0xc0, !PT ;  /* 0x007fffff00037812 */ /* 0x000fe200078ec0ff */
[CCC-:B------:R-:W-:Y:S01]  /*0600*/  FFMA.RP R0, R7.reuse, R9.reuse, R8.reuse ;  /* 0x0000000907007223 */ /* 0x1c0fe20000008008 */
[----:B------:R-:W-:Y:S01]  /*0610*/  FFMA.RM R7, R7, R9, R8 ;  /* 0x0000000907077223 */ /* 0x000fe20000004008 */
[----:B------:R-:W-:Y:S01]  /*0620*/  IMAD.MOV R8, RZ, RZ, -R10 ;  /* 0x000000ffff087224 */ /* 0x000fe200078e0a0a */
[----:B------:R-:W-:-:S03]  /*0630*/  LOP3.LUT R3, R3, 0x800000, RZ, 0xfc, !PT ;  /* 0x0080000003037812 */ /* 0x000fc600078efcff */
[----:B------:R-:W-:Y:S02]  /*0640*/  FSETP.NEU.FTZ.AND P0, PT, R0, R7, PT ;  /* 0x000000070000720b */ /* 0x000fe40003f1d000 */
[----:B------:R-:W-:Y:S02]  /*0650*/  SHF.L.U32 R6, R3, R6, RZ ;  /* 0x0000000603067219 */ /* 0x000fe400000006ff */
[----:B------:R-:W-:Y:S02]  /*0660*/  SEL R0, R8, RZ, P2 ;  /* 0x000000ff08007207 */ /* 0x000fe40001000000 */
[----:B------:R-:W-:Y:S02]  /*0670*/  ISETP.NE.AND P1, PT, R6, RZ, P1 ;  /* 0x000000ff0600720c */ /* 0x000fe40000f25270 */
[----:B------:R-:W-:Y:S02]  /*0680*/  SHF.R.U32.HI R0, RZ, R0, R3 ;  /* 0x00000000ff007219 */ /* 0x000fe40000011603 */
[----:B------:R-:W-:-:S02]  /*0690*/  PLOP3.LUT P0, PT, P0, P1, PT, 0xf8, 0x8f ;  /* 0x00000000008f781c */ /* 0x000fc40000703f70 */
[----:B------:R-:W-:Y:S02]  /*06a0*/  SHF.R.U32.HI R6, RZ, 0x1, R0 ;  /* 0x00000001ff067819 */ /* 0x000fe40000011600 */
[----:B------:R-:W-:-:S04]  /*06b0*/  SEL R3, RZ, 0x1, !P0 ;  /* 0x00000001ff037807 */ /* 0x000fc80004000000 */
[----:B------:R-:W-:-:S04]  /*06c0*/  LOP3.LUT R3, R3, 0x1, R6, 0xf8, !PT ;  /* 0x0000000103037812 */ /* 0x000fc800078ef806 */
[----:B------:R-:W-:-:S04]  /*06d0*/  LOP3.LUT R3, R3, R0, RZ, 0xc0, !PT ;  /* 0x0000000003037212 */ /* 0x000fc800078ec0ff */
[----:B------:R-:W-:-:S04]  /*06e0*/  IADD3 R6, PT, PT, R6, R3, RZ ;  /* 0x0000000306067210 */ /* 0x000fc80007ffe0ff */
[----:B------:R-:W-:Y:S01]  /*06f0*/  LOP3.LUT R5, R6, R5, RZ, 0xfc, !PT ;  /* 0x0000000506057212 */ /* 0x000fe200078efcff */
[----:B------:R-:W-:Y:S06]  /*0700*/  BRA `(.L_x_12) ;  /* 0x0000000000107947 */ /* 0x000fec0003800000 */
.L_x_11:
[----:B------:R-:W-:-:S04]  /*0710*/  LOP3.LUT R5, R5, 0x80000000, RZ, 0xc0, !PT ;  /* 0x8000000005057812 */ /* 0x000fc800078ec0ff */
[----:B------:R-:W-:Y:S01]  /*0720*/  LOP3.LUT R5, R5, 0x7f800000, RZ, 0xfc, !PT ;  /* 0x7f80000005057812 */ /* 0x000fe200078efcff */
[----:B------:R-:W-:Y:S06]  /*0730*/  BRA `(.L_x_12) ;  /* 0x0000000000047947 */ /* 0x000fec0003800000 */
.L_x_10:
[----:B------:R-:W-:-:S07]  /*0740*/  IMAD R5, R6, 0x800000, R5 ;  /* 0x0080000006057824 */ /* 0x000fce00078e0205 */
.L_x_12:
[----:B------:R-:W-:Y:S05]  /*0750*/  BSYNC.RECONVERGENT B2 ;  /* 0x0000000000027941 */ /* 0x000fea0003800200 */
.L_x_9:
[----:B------:R-:W-:Y:S05]  /*0760*/  BRA `(.L_x_13) ;  /* 0x0000000000207947 */ /* 0x000fea0003800000 */
.L_x_8:
[----:B------:R-:W-:-:S04]  /*0770*/  LOP3.LUT R5, R6, 0x80000000, R5, 0x48, !PT ;  /* 0x8000000006057812 */ /* 0x000fc800078e4805 */
[----:B------:R-:W-:Y:S01]  /*0780*/  LOP3.LUT R5, R5, 0x7f800000, RZ, 0xfc, !PT ;  /* 0x7f80000005057812 */ /* 0x000fe200078efcff */
[----:B------:R-:W-:Y:S06]  /*0790*/  BRA `(.L_x_13) ;  /* 0x0000000000147947 */ /* 0x000fec0003800000 */
.L_x_7:
[----:B------:R-:W-:Y:S01]  /*07a0*/  LOP3.LUT R5, R6, 0x80000000, R5, 0x48, !PT ;  /* 0x8000000006057812 */ /* 0x000fe200078e4805 */
[----:B------:R-:W-:Y:S06]  /*07b0*/  BRA `(.L_x_13) ;  /* 0x00000000000c7947 */ /* 0x000fec0003800000 */
.L_x_6:
[----:B------:R-:W0:Y:S01]  /*07c0*/  MUFU.RSQ R5, -QNAN ;  /* 0xffc0000000057908 */ /* 0x000e220000001400 */
[----:B------:R-:W-:Y:S05]  /*07d0*/  BRA `(.L_x_13) ;  /* 0x0000000000047947 */ /* 0x000fea0003800000 */
.L_x_5:
[----:B------:R-:W-:-:S07]  /*07e0*/  FADD.FTZ R5, R0, 3 ;  /* 0x4040000000057421 */ /* 0x000fce0000010000 */
.L_x_13:
[----:B------:R-:W-:Y:S05]  /*07f0*/  BSYNC.RECONVERGENT B0 ;  /* 0x0000000000007941 */ /* 0x000fea0003800200 */
.L_x_2:
[----:B0-----:R-:W-:Y:S02]  /*0800*/  IMAD.MOV.U32 R7, RZ, RZ, R5 ;  /* 0x000000ffff077224 */ /* 0x001fe400078e0005 */
[----:B------:R-:W-:-:S04]  /*0810*/  IMAD.MOV.U32 R5, RZ, RZ, 0x0 ;  /* 0x00000000ff057424 */ /* 0x000fc800078e00ff */
[----:B------:R-:W-:Y:S05]  /*0820*/  RET.REL.NODEC R4 `(_Z8convolveiPfS_) ;  /* 0xfffffff404f47950 */ /* 0x000fea0003c3ffff */
.L_x_14:
[----:B------:R-:W-:-:S00]  /*0830*/  BRA `(.L_x_14) ;  /* 0xfffffffc00fc7947 */ /* 0x000fc0000383ffff */
[----:B------:R-:W-:-:S00]  /*0840*/  NOP ;  /* 0x0000000000007918 */ /* 0x000fc00000000000 */
        /* <DEDUP_REMOVED lines=11> */
.L_x_15:


//--------------------- .nv.shared.reserved.0     --------------------------
	.section	.nv.shared.reserved.0,"aw",@nobits
	.weak		__nv_reservedSMEM_offset_0_alias
	.size		__nv_reservedSMEM_offset_0_alias, 0, 64
	.other		__nv_reservedSMEM_offset_0_alias,@"STO_CUDA_RESERVED_SHARED STV_DEFAULT"
__nv_reservedSMEM_offset_0_alias:
	.zero		0
	.zero		64


//--------------------- .nv.constant0._Z8convolveiPfS_ --------------------------
	.section	.nv.constant0._Z8convolveiPfS_,"a",@progbits
	.sectionflags	@""
	.align	4
.nv.constant0._Z8convolveiPfS_:
	.zero		920


//--------------------- SYMBOLS --------------------------

	.type		.nv.reservedSmem.offset0,@object
	.size		.nv.reservedSmem.offset0,0x4
